//
// Generated by NVIDIA NVVM Compiler
//
// Compiler Build ID: CL-36424714
// Cuda compilation tools, release 13.0, V13.0.88
// Based on NVVM 20.0.0
//

.version 9.0
.target sm_100
.address_size 64

	// .globl	_Z11kernelLocalv
.extern .func  (.param .b32 func_retval0) vprintf
(
	.param .b64 vprintf_param_0,
	.param .b64 vprintf_param_1
)
;
.global .align 1 .b8 $str[25] = {84, 104, 114, 101, 97, 100, 32, 37, 100, 32, 104, 97, 115, 32, 97, 114, 114, 91, 48, 93, 61, 37, 100, 10};

.visible .entry _Z11kernelLocalv()
{
	.local .align 8 .b8 	__local_depot0[8];
	.reg .b64 	%SP;
	.reg .b64 	%SPL;
	.reg .b32 	%r<4>;
	.reg .b64 	%rd<5>;

	mov.u64 	%SPL, __local_depot0;
	cvta.local.u64 	%SP, %SPL;
	add.u64 	%rd1, %SP, 0;
	add.u64 	%rd2, %SPL, 0;
	mov.u32 	%r1, %tid.x;
	st.local.v2.u32 	[%rd2], {%r1, %r1};
	mov.u64 	%rd3, $str;
	cvta.global.u64 	%rd4, %rd3;
	{ // callseq 0, 0
	.param .b64 param0;
	st.param.b64 	[param0], %rd4;
	.param .b64 param1;
	st.param.b64 	[param1], %rd1;
	.param .b32 retval0;
	call.uni (retval0), 
	vprintf, 
	(
	param0, 
	param1
	);
	ld.param.b32 	%r2, [retval0];
	} // callseq 0
	ret;

}


// ===== COMPILED SASS (sm_100) =====

	.target	sm_100

	.elftype	@"ET_EXEC"


//--------------------- .note.nv.tkinfo           --------------------------
	.section	.note.nv.tkinfo,"",@"SHT_NOTE"
	.sectionflags	@"SHF_NOTE_NV_TKINFO"
	.tkinfo
        /*0018*/ 	.word	0x00000002
        /*0030*/ 	.string	""
        /*0030*/ 	.string	"ptxas"
        /*0030*/ 	.string	"Cuda compilation tools, release 13.0, V13.0.88"
        /*0030*/ 	.string	"Build cuda_13.0.r13.0/compiler.36424714_0"
        /*0030*/ 	.string	"-arch sm_100 -m 64 "



//--------------------- .note.nv.cuinfo           --------------------------
	.section	.note.nv.cuinfo,"",@"SHT_NOTE"
	.sectionflags	@"SHF_NOTE_NV_CUINFO"
        /*0018*/ 	.short	0x0002
        /*001a*/ 	.short	0x0064
        /*001c*/ 	.short	0x0082
	.zero		2


//--------------------- .nv.info                  --------------------------
	.section	.nv.info,"",@"SHT_CUDA_INFO"
	.align	4


	//----- nvinfo : EIATTR_REGCOUNT
	.align		4
        /*0000*/ 	.byte	0x04, 0x2f
        /*0002*/ 	.short	(.L_2 - .L_1)
	.align		4
.L_1:
        /*0004*/ 	.word	index@(_Z11kernelLocalv)
        /*0008*/ 	.word	0x00000018


	//----- nvinfo : EIATTR_FRAME_SIZE
	.align		4
.L_2:
        /*000c*/ 	.byte	0x04, 0x11
        /*000e*/ 	.short	(.L_4 - .L_3)
	.align		4
.L_3:
        /*0010*/ 	.word	index@(_Z11kernelLocalv)
        /*0014*/ 	.word	0x00000008


	//----- nvinfo : EIATTR_MIN_STACK_SIZE
	.align		4
.L_4:
        /*0018*/ 	.byte	0x04, 0x12
        /*001a*/ 	.short	(.L_6 - .L_5)
	.align		4
.L_5:
        /*001c*/ 	.word	index@(_Z11kernelLocalv)
        /*0020*/ 	.word	0x00000008
.L_6:


//--------------------- .nv.compat                --------------------------
	.section	.nv.compat,"",@"SHT_CUDA_COMPAT_INFO"
	.align	4
        /*0000*/ 	.byte	0x02, 0x09, 0x00, 0x00, 0x02, 0x02, 0x01, 0x00, 0x02, 0x05, 0x05, 0x00, 0x03, 0x07, 0x01, 0x01
        /*0010*/ 	.byte	0x02, 0x03, 0x00, 0x00, 0x02, 0x06, 0x01, 0x00, 0x04, 0x0b, 0x08, 0x00, 0x09, 0x00, 0x00, 0x00
        /*0020*/ 	.byte	0x00, 0x00, 0x00, 0x00


//--------------------- .nv.info._Z11kernelLocalv --------------------------
	.section	.nv.info._Z11kernelLocalv,"",@"SHT_CUDA_INFO"
	.sectionflags	@""
	.align	4


	//----- nvinfo : EIATTR_CUDA_API_VERSION
	.align		4
        /*0000*/ 	.byte	0x04, 0x37
        /*0002*/ 	.short	(.L_8 - .L_7)
.L_7:
        /*0004*/ 	.word	0x00000082


	//----- nvinfo : EIATTR_SPARSE_MMA_MASK
	.align		4
.L_8:
        /*0008*/ 	.byte	0x03, 0x50
        /*000a*/ 	.short	0x0000


	//----- nvinfo : EIATTR_MAXREG_COUNT
	.align		4
        /*000c*/ 	.byte	0x03, 0x1b
        /*000e*/ 	.short	0x00ff


	//----- nvinfo : EIATTR_EXTERNS
	.align		4
        /*0010*/ 	.byte	0x04, 0x0f
        /*0012*/ 	.short	(.L_10 - .L_9)


	//   ....[0]....
	.align		4
.L_9:
        /*0014*/ 	.word	index@(vprintf)


	//----- nvinfo : EIATTR_MERCURY_ISA_VERSION
	.align		4
.L_10:
        /*0018*/ 	.byte	0x03, 0x5f
        /*001a*/ 	.short	0x0101


	//----- nvinfo : EIATTR_VRC_CTA_INIT_COUNT
	.align		4
        /*001c*/ 	.byte	0x02, 0x4a
	.zero		1
	.zero		1


	//----- nvinfo : EIATTR_SYSCALL_OFFSETS
	.align		4
        /*0020*/ 	.byte	0x04, 0x46
        /*0022*/ 	.short	(.L_12 - .L_11)


	//   ....[0]....
.L_11:
        /*0024*/ 	.word	0x000000f0


	//----- nvinfo : EIATTR_EXIT_INSTR_OFFSETS
	.align		4
.L_12:
        /*0028*/ 	.byte	0x04, 0x1c
        /*002a*/ 	.short	(.L_14 - .L_13)


	//   ....[0]....
.L_13:
        /*002c*/ 	.word	0x00000100


	//----- nvinfo : EIATTR_SW_WAR
	.align		4
.L_14:
        /*0030*/ 	.byte	0x04, 0x36
        /*0032*/ 	.short	(.L_16 - .L_15)
.L_15:
        /*0034*/ 	.word	0x00000008
.L_16:


//--------------------- .nv.callgraph             --------------------------
	.section	.nv.callgraph,"",@"SHT_CUDA_CALLGRAPH"
	.align	4
	.sectionentsize	8
	.align		4
        /*0000*/ 	.word	0x00000000
	.align		4
        /*0004*/ 	.word	0xffffffff
	.align		4
        /*0008*/ 	.word	index@(_Z11kernelLocalv)
	.align		4
        /*000c*/ 	.word	index@(vprintf)
	.align		4
        /*0010*/ 	.word	0x00000000
	.align		4
        /*0014*/ 	.word	0xfffffffe
	.align		4
        /*0018*/ 	.word	0x00000000
	.align		4
        /*001c*/ 	.word	0xfffffffd
	.align		4
        /*0020*/ 	.word	0x00000000
	.align		4
        /*0024*/ 	.word	0xfffffffc


//--------------------- .nv.constant4             --------------------------
	.section	.nv.constant4,"a",@progbits
	.align	8
	.align		8
.nv.constant4:
        /*0000*/ 	.dword	vprintf
	.align		8
        /*0008*/ 	.dword	$str


//--------------------- .text._Z11kernelLocalv    --------------------------
	.section	.text._Z11kernelLocalv,"ax",@progbits
	.align	128
        .global         _Z11kernelLocalv
        .type           _Z11kernelLocalv,@function
        .size           _Z11kernelLocalv,(.L_x_2 - _Z11kernelLocalv)
        .other          _Z11kernelLocalv,@"STO_CUDA_ENTRY STV_DEFAULT"
_Z11kernelLocalv:
.text._Z11kernelLocalv:
[----:B------:R-:W0:Y:S01]  /*0000*/  LDC R1, c[0x0][0x37c] ;  /* 0x0000df00ff017b82 */ /* 0x000e220000000800 */
[----:B------:R-:W1:Y:S01]  /*0010*/  S2R R8, SR_TID.X ;  /* 0x0000000000087919 */ /* 0x000e620000002100 */
[----:B0-----:R-:W-:Y:S01]  /*0020*/  VIADD R1, R1, 0xfffffff8 ;  /* 0xfffffff801017836 */ /* 0x001fe20000000000 */
[----:B------:R-:W-:Y:S01]  /*0030*/  MOV R0, 0x0 ;  /* 0x0000000000007802 */ /* 0x000fe20000000f00 */
[----:B------:R-:W0:Y:S04]  /*0040*/  LDCU UR4, c[0x0][0x2f8] ;  /* 0x00005f00ff0477ac */ /* 0x000e280008000800 */
[----:B------:R2:W3:Y:S01]  /*0050*/  LDC.64 R2, c[0x4][R0] ;  /* 0x0100000000027b82 */ /* 0x0004e20000000a00 */
[----:B------:R-:W4:Y:S01]  /*0060*/  LDCU.64 UR6, c[0x4][0x8] ;  /* 0x01000100ff0677ac */ /* 0x000f220008000a00 */
[----:B------:R-:W5:Y:S01]  /*0070*/  LDCU UR5, c[0x0][0x2fc] ;  /* 0x00005f80ff0577ac */ /* 0x000f620008000800 */
[----:B0-----:R-:W-:-:S02]  /*0080*/  IADD3 R6, P0, PT, R1, UR4, RZ ;  /* 0x0000000401067c10 */ /* 0x001fc4000ff1e0ff */
[----:B----4-:R-:W-:Y:S01]  /*0090*/  MOV R4, UR6 ;  /* 0x0000000600047c02 */ /* 0x010fe20008000f00 */
[----:B------:R-:W-:Y:S01]  /*00a0*/  IMAD.U32 R5, RZ, RZ, UR7 ;  /* 0x00000007ff057e24 */ /* 0x000fe2000f8e00ff */
[----:B-----5:R-:W-:Y:S01]  /*00b0*/  IADD3.X R7, PT, PT, RZ, UR5, RZ, P0, !PT ;  /* 0x00000005ff077c10 */ /* 0x020fe200087fe4ff */
[----:B-1----:R-:W-:-:S05]  /*00c0*/  IMAD.MOV.U32 R9, RZ, RZ, R8 ;  /* 0x000000ffff097224 */ /* 0x002fca00078e0008 */
[----:B------:R2:W-:Y:S03]  /*00d0*/  STL.64 [R1], R8 ;  /* 0x0000000801007387 */ /* 0x0005e60000100a00 */
[----:B------:R-:W-:-:S07]  /*00e0*/  LEPC R20, `(.L_x_0) ;  /* 0x000000001014794e */ /* 0x000fce0000000000 */
[----:B--23--:R-:W-:Y:S05]  /*00f0*/  CALL.ABS.NOINC R2 ;  /* 0x0000000002007343 */ /* 0x00cfea0003c00000 */
.L_x_0:
[----:B------:R-:W-:Y:S05]  /*0100*/  EXIT ;  /* 0x000000000000794d */ /* 0x000fea0003800000 */
.L_x_1:
[----:B------:R-:W-:-:S00]  /*0110*/  BRA `(.L_x_1) ;  /* 0xfffffffc00fc7947 */ /* 0x000fc0000383ffff */
[----:B------:R-:W-:-:S00]  /*0120*/  NOP ;  /* 0x0000000000007918 */ /* 0x000fc00000000000 */
        /* <DEDUP_REMOVED lines=13> */
.L_x_2:


//--------------------- .nv.global.init           --------------------------
	.section	.nv.global.init,"aw",@progbits
.nv.global.init:
	.type		$str,@object
	.size		$str,(.L_0 - $str)
$str:
        /*0000*/ 	.byte	0x54, 0x68, 0x72, 0x65, 0x61, 0x64, 0x20, 0x25, 0x64, 0x20, 0x68, 0x61, 0x73, 0x20, 0x61, 0x72
        /*0010*/ 	.byte	0x72, 0x5b, 0x30, 0x5d, 0x3d, 0x25, 0x64, 0x0a, 0x00
.L_0:


//--------------------- .nv.shared.reserved.0     --------------------------
	.section	.nv.shared.reserved.0,"aw",@nobits
	.weak		__nv_reservedSMEM_offset_0_alias
	.size		__nv_reservedSMEM_offset_0_alias, 0, 64
	.other		__nv_reservedSMEM_offset_0_alias,@"STO_CUDA_RESERVED_SHARED STV_DEFAULT"
__nv_reservedSMEM_offset_0_alias:
	.zero		0
	.zero		64


//--------------------- .nv.constant0._Z11kernelLocalv --------------------------
	.section	.nv.constant0._Z11kernelLocalv,"a",@progbits
	.sectionflags	@""
	.align	4
.nv.constant0._Z11kernelLocalv:
	.zero		896


//--------------------- SYMBOLS --------------------------

	.type		.nv.reservedSmem.offset0,@object
	.size		.nv.reservedSmem.offset0,0x4
	.type		vprintf,@function
